//
// Generated by NVIDIA NVVM Compiler
//
// Compiler Build ID: CL-36424714
// Cuda compilation tools, release 13.0, V13.0.88
// Based on NVVM 20.0.0
//

.version 9.0
.target sm_100
.address_size 64

	// .globl	_Z11qvan_kerneldPdS_S_dS_ii

.visible .entry _Z11qvan_kerneldPdS_S_dS_ii(
	.param .f64 _Z11qvan_kerneldPdS_S_dS_ii_param_0,
	.param .u64 .ptr .align 1 _Z11qvan_kerneldPdS_S_dS_ii_param_1,
	.param .u64 .ptr .align 1 _Z11qvan_kerneldPdS_S_dS_ii_param_2,
	.param .u64 .ptr .align 1 _Z11qvan_kerneldPdS_S_dS_ii_param_3,
	.param .f64 _Z11qvan_kerneldPdS_S_dS_ii_param_4,
	.param .u64 .ptr .align 1 _Z11qvan_kerneldPdS_S_dS_ii_param_5,
	.param .u32 _Z11qvan_kerneldPdS_S_dS_ii_param_6,
	.param .u32 _Z11qvan_kerneldPdS_S_dS_ii_param_7
)
{
	.reg .pred 	%p<2>;
	.reg .b32 	%r<9>;
	.reg .b64 	%rd<18>;
	.reg .b64 	%fd<35>;

	ld.param.u64 	%rd1, [_Z11qvan_kerneldPdS_S_dS_ii_param_1];
	ld.param.u64 	%rd3, [_Z11qvan_kerneldPdS_S_dS_ii_param_3];
	ld.param.f64 	%fd2, [_Z11qvan_kerneldPdS_S_dS_ii_param_4];
	ld.param.u32 	%r2, [_Z11qvan_kerneldPdS_S_dS_ii_param_6];
	ld.param.u32 	%r3, [_Z11qvan_kerneldPdS_S_dS_ii_param_7];
	mov.u32 	%r4, %tid.x;
	mov.u32 	%r5, %ctaid.x;
	mov.u32 	%r6, %ntid.x;
	mad.lo.s32 	%r1, %r5, %r6, %r4;
	setp.ge.s32 	%p1, %r1, %r3;
	@%p1 bra 	$L__BB0_2;
	ld.param.u64 	%rd17, [_Z11qvan_kerneldPdS_S_dS_ii_param_5];
	ld.param.u64 	%rd16, [_Z11qvan_kerneldPdS_S_dS_ii_param_2];
	ld.param.f64 	%fd34, [_Z11qvan_kerneldPdS_S_dS_ii_param_0];
	cvta.to.global.u64 	%rd5, %rd1;
	cvta.to.global.u64 	%rd6, %rd16;
	cvta.to.global.u64 	%rd7, %rd17;
	cvta.to.global.u64 	%rd8, %rd3;
	mul.wide.s32 	%rd9, %r1, 8;
	add.s64 	%rd10, %rd5, %rd9;
	ld.global.f64 	%fd3, [%rd10];
	mul.f64 	%fd4, %fd34, %fd3;
	cvt.rzi.s32.f64 	%r7, %fd4;
	cvt.rn.f64.s32 	%fd5, %r7;
	sub.f64 	%fd6, %fd4, %fd5;
	mov.f64 	%fd7, 0d3FF0000000000000;
	sub.f64 	%fd8, %fd7, %fd6;
	mov.f64 	%fd9, 0d4000000000000000;
	sub.f64 	%fd10, %fd9, %fd6;
	mov.f64 	%fd11, 0d4008000000000000;
	sub.f64 	%fd12, %fd11, %fd6;
	mul.f64 	%fd13, %fd8, %fd10;
	mul.f64 	%fd14, %fd13, 0d3FC5555555555555;
	mul.f64 	%fd15, %fd6, %fd12;
	mul.f64 	%fd16, %fd15, 0d3FE0000000000000;
	mul.wide.s32 	%rd11, %r7, 8;
	add.s64 	%rd12, %rd6, %rd11;
	ld.global.f64 	%fd17, [%rd12];
	mul.f64 	%fd18, %fd17, %fd14;
	ld.global.f64 	%fd19, [%rd12+8];
	mul.f64 	%fd20, %fd19, %fd16;
	mul.f64 	%fd21, %fd10, %fd20;
	fma.rn.f64 	%fd22, %fd12, %fd18, %fd21;
	ld.global.f64 	%fd23, [%rd12+16];
	mul.f64 	%fd24, %fd23, %fd16;
	mul.f64 	%fd25, %fd8, %fd24;
	sub.f64 	%fd26, %fd22, %fd25;
	ld.global.f64 	%fd27, [%rd12+24];
	mul.f64 	%fd28, %fd27, %fd6;
	fma.rn.f64 	%fd29, %fd28, %fd14, %fd26;
	mul.lo.s32 	%r8, %r2, %r1;
	mul.wide.s32 	%rd13, %r8, 8;
	add.s64 	%rd14, %rd7, %rd13;
	ld.global.f64 	%fd30, [%rd14];
	add.s64 	%rd15, %rd8, %rd9;
	ld.global.f64 	%fd31, [%rd15];
	mul.f64 	%fd32, %fd2, %fd31;
	fma.rn.f64 	%fd33, %fd32, %fd29, %fd30;
	st.global.f64 	[%rd14], %fd33;
$L__BB0_2:
	ret;

}


// ===== COMPILED SASS (sm_100) =====

	.target	sm_100

	.elftype	@"ET_EXEC"


//--------------------- .note.nv.tkinfo           --------------------------
	.section	.note.nv.tkinfo,"",@"SHT_NOTE"
	.sectionflags	@"SHF_NOTE_NV_TKINFO"
	.tkinfo
        /*0018*/ 	.word	0x00000002
        /*0030*/ 	.string	""
        /*0030*/ 	.string	"ptxas"
        /*0030*/ 	.string	"Cuda compilation tools, release 13.0, V13.0.88"
        /*0030*/ 	.string	"Build cuda_13.0.r13.0/compiler.36424714_0"
        /*0030*/ 	.string	"-arch sm_100 -m 64 "



//--------------------- .note.nv.cuinfo           --------------------------
	.section	.note.nv.cuinfo,"",@"SHT_NOTE"
	.sectionflags	@"SHF_NOTE_NV_CUINFO"
        /*0018*/ 	.short	0x0002
        /*001a*/ 	.short	0x0064
        /*001c*/ 	.short	0x0082
	.zero		2


//--------------------- .nv.info                  --------------------------
	.section	.nv.info,"",@"SHT_CUDA_INFO"
	.align	4


	//----- nvinfo : EIATTR_REGCOUNT
	.align		4
        /*0000*/ 	.byte	0x04, 0x2f
        /*0002*/ 	.short	(.L_1 - .L_0)
	.align		4
.L_0:
        /*0004*/ 	.word	index@(_Z11qvan_kerneldPdS_S_dS_ii)
        /*0008*/ 	.word	0x00000020


	//----- nvinfo : EIATTR_FRAME_SIZE
	.align		4
.L_1:
        /*000c*/ 	.byte	0x04, 0x11
        /*000e*/ 	.short	(.L_3 - .L_2)
	.align		4
.L_2:
        /*0010*/ 	.word	index@(_Z11qvan_kerneldPdS_S_dS_ii)
        /*0014*/ 	.word	0x00000000


	//----- nvinfo : EIATTR_MIN_STACK_SIZE
	.align		4
.L_3:
        /*0018*/ 	.byte	0x04, 0x12
        /*001a*/ 	.short	(.L_5 - .L_4)
	.align		4
.L_4:
        /*001c*/ 	.word	index@(_Z11qvan_kerneldPdS_S_dS_ii)
        /*0020*/ 	.word	0x00000000
.L_5:


//--------------------- .nv.compat                --------------------------
	.section	.nv.compat,"",@"SHT_CUDA_COMPAT_INFO"
	.align	4
        /*0000*/ 	.byte	0x02, 0x09, 0x00, 0x00, 0x02, 0x02, 0x01, 0x00, 0x02, 0x05, 0x05, 0x00, 0x03, 0x07, 0x01, 0x01
        /*0010*/ 	.byte	0x02, 0x03, 0x00, 0x00, 0x02, 0x06, 0x01, 0x00, 0x04, 0x0b, 0x08, 0x00, 0x01, 0x00, 0x00, 0x00
        /*0020*/ 	.byte	0x00, 0x00, 0x00, 0x00


//--------------------- .nv.info._Z11qvan_kerneldPdS_S_dS_ii --------------------------
	.section	.nv.info._Z11qvan_kerneldPdS_S_dS_ii,"",@"SHT_CUDA_INFO"
	.sectionflags	@""
	.align	4


	//----- nvinfo : EIATTR_CUDA_API_VERSION
	.align		4
        /*0000*/ 	.byte	0x04, 0x37
        /*0002*/ 	.short	(.L_7 - .L_6)
.L_6:
        /*0004*/ 	.word	0x00000082


	//----- nvinfo : EIATTR_KPARAM_INFO
	.align		4
.L_7:
        /*0008*/ 	.byte	0x04, 0x17
        /*000a*/ 	.short	(.L_9 - .L_8)
.L_8:
        /*000c*/ 	.word	0x00000000
        /*0010*/ 	.short	0x0007
        /*0012*/ 	.short	0x0034
        /*0014*/ 	.byte	0x00, 0xf0, 0x11, 0x00


	//----- nvinfo : EIATTR_KPARAM_INFO
	.align		4
.L_9:
        /*0018*/ 	.byte	0x04, 0x17
        /*001a*/ 	.short	(.L_11 - .L_10)
.L_10:
        /*001c*/ 	.word	0x00000000
        /*0020*/ 	.short	0x0006
        /*0022*/ 	.short	0x0030
        /*0024*/ 	.byte	0x00, 0xf0, 0x11, 0x00


	//----- nvinfo : EIATTR_KPARAM_INFO
	.align		4
.L_11:
        /*0028*/ 	.byte	0x04, 0x17
        /*002a*/ 	.short	(.L_13 - .L_12)
.L_12:
        /*002c*/ 	.word	0x00000000
        /*0030*/ 	.short	0x0005
        /*0032*/ 	.short	0x0028
        /*0034*/ 	.byte	0x00, 0xf5, 0x21, 0x00


	//----- nvinfo : EIATTR_KPARAM_INFO
	.align		4
.L_13:
        /*0038*/ 	.byte	0x04, 0x17
        /*003a*/ 	.short	(.L_15 - .L_14)
.L_14:
        /*003c*/ 	.word	0x00000000
        /*0040*/ 	.short	0x0004
        /*0042*/ 	.short	0x0020
        /*0044*/ 	.byte	0x00, 0xf0, 0x21, 0x00


	//----- nvinfo : EIATTR_KPARAM_INFO
	.align		4
.L_15:
        /*0048*/ 	.byte	0x04, 0x17
        /*004a*/ 	.short	(.L_17 - .L_16)
.L_16:
        /*004c*/ 	.word	0x00000000
        /*0050*/ 	.short	0x0003
        /*0052*/ 	.short	0x0018
        /*0054*/ 	.byte	0x00, 0xf5, 0x21, 0x00


	//----- nvinfo : EIATTR_KPARAM_INFO
	.align		4
.L_17:
        /*0058*/ 	.byte	0x04, 0x17
        /*005a*/ 	.short	(.L_19 - .L_18)
.L_18:
        /*005c*/ 	.word	0x00000000
        /*0060*/ 	.short	0x0002
        /*0062*/ 	.short	0x0010
        /*0064*/ 	.byte	0x00, 0xf5, 0x21, 0x00


	//----- nvinfo : EIATTR_KPARAM_INFO
	.align		4
.L_19:
        /*0068*/ 	.byte	0x04, 0x17
        /*006a*/ 	.short	(.L_21 - .L_20)
.L_20:
        /*006c*/ 	.word	0x00000000
        /*0070*/ 	.short	0x0001
        /*0072*/ 	.short	0x0008
        /*0074*/ 	.byte	0x00, 0xf5, 0x21, 0x00


	//----- nvinfo : EIATTR_KPARAM_INFO
	.align		4
.L_21:
        /*0078*/ 	.byte	0x04, 0x17
        /*007a*/ 	.short	(.L_23 - .L_22)
.L_22:
        /*007c*/ 	.word	0x00000000
        /*0080*/ 	.short	0x0000
        /*0082*/ 	.short	0x0000
        /*0084*/ 	.byte	0x00, 0xf0, 0x21, 0x00


	//----- nvinfo : EIATTR_SPARSE_MMA_MASK
	.align		4
.L_23:
        /*0088*/ 	.byte	0x03, 0x50
        /*008a*/ 	.short	0x0000


	//----- nvinfo : EIATTR_MAXREG_COUNT
	.align		4
        /*008c*/ 	.byte	0x03, 0x1b
        /*008e*/ 	.short	0x00ff


	//----- nvinfo : EIATTR_MERCURY_ISA_VERSION
	.align		4
        /*0090*/ 	.byte	0x03, 0x5f
        /*0092*/ 	.short	0x0101


	//----- nvinfo : EIATTR_VRC_CTA_INIT_COUNT
	.align		4
        /*0094*/ 	.byte	0x02, 0x4a
	.zero		1
	.zero		1


	//----- nvinfo : EIATTR_EXIT_INSTR_OFFSETS
	.align		4
        /*0098*/ 	.byte	0x04, 0x1c
        /*009a*/ 	.short	(.L_25 - .L_24)


	//   ....[0]....
.L_24:
        /*009c*/ 	.word	0x00000070


	//   ....[1]....
        /*00a0*/ 	.word	0x00000340


	//----- nvinfo : EIATTR_CBANK_PARAM_SIZE
	.align		4
.L_25:
        /*00a4*/ 	.byte	0x03, 0x19
        /*00a6*/ 	.short	0x0038


	//----- nvinfo : EIATTR_PARAM_CBANK
	.align		4
        /*00a8*/ 	.byte	0x04, 0x0a
        /*00aa*/ 	.short	(.L_27 - .L_26)
	.align		4
.L_26:
        /*00ac*/ 	.word	index@(.nv.constant0._Z11qvan_kerneldPdS_S_dS_ii)
        /*00b0*/ 	.short	0x0380
        /*00b2*/ 	.short	0x0038


	//----- nvinfo : EIATTR_SW_WAR
	.align		4
.L_27:
        /*00b4*/ 	.byte	0x04, 0x36
        /*00b6*/ 	.short	(.L_29 - .L_28)
.L_28:
        /*00b8*/ 	.word	0x00000008
.L_29:


//--------------------- .nv.callgraph             --------------------------
	.section	.nv.callgraph,"",@"SHT_CUDA_CALLGRAPH"
	.align	4
	.sectionentsize	8
	.align		4
        /*0000*/ 	.word	0x00000000
	.align		4
        /*0004*/ 	.word	0xffffffff
	.align		4
        /*0008*/ 	.word	0x00000000
	.align		4
        /*000c*/ 	.word	0xfffffffe
	.align		4
        /*0010*/ 	.word	0x00000000
	.align		4
        /*0014*/ 	.word	0xfffffffd
	.align		4
        /*0018*/ 	.word	0x00000000
	.align		4
        /*001c*/ 	.word	0xfffffffc


//--------------------- .text._Z11qvan_kerneldPdS_S_dS_ii --------------------------
	.section	.text._Z11qvan_kerneldPdS_S_dS_ii,"ax",@progbits
	.align	128
        .global         _Z11qvan_kerneldPdS_S_dS_ii
        .type           _Z11qvan_kerneldPdS_S_dS_ii,@function
        .size           _Z11qvan_kerneldPdS_S_dS_ii,(.L_x_1 - _Z11qvan_kerneldPdS_S_dS_ii)
        .other          _Z11qvan_kerneldPdS_S_dS_ii,@"STO_CUDA_ENTRY STV_DEFAULT"
_Z11qvan_kerneldPdS_S_dS_ii:
.text._Z11qvan_kerneldPdS_S_dS_ii:
[----:B------:R-:W-:Y:S01]  /*0000*/  LDC R1, c[0x0][0x37c] ;  /* 0x0000df00ff017b82 */ /* 0x000fe20000000800 */
[----:B------:R-:W0:Y:S07]  /*0010*/  S2R R0, SR_TID.X ;  /* 0x0000000000007919 */ /* 0x000e2e0000002100 */
[----:B------:R-:W0:Y:S01]  /*0020*/  S2UR UR4, SR_CTAID.X ;  /* 0x00000000000479c3 */ /* 0x000e220000002500 */
[----:B------:R-:W1:Y:S07]  /*0030*/  LDCU UR5, c[0x0][0x3b4] ;  /* 0x00007680ff0577ac */ /* 0x000e6e0008000800 */
[----:B------:R-:W0:Y:S02]  /*0040*/  LDC R3, c[0x0][0x360] ;  /* 0x0000d800ff037b82 */ /* 0x000e240000000800 */
[----:B0-----:R-:W-:-:S05]  /*0050*/  IMAD R0, R3, UR4, R0 ;  /* 0x0000000403007c24 */ /* 0x001fca000f8e0200 */
[----:B-1----:R-:W-:-:S13]  /*0060*/  ISETP.GE.AND P0, PT, R0, UR5, PT ;  /* 0x0000000500007c0c */ /* 0x002fda000bf06270 */
[----:B------:R-:W-:Y:S05]  /*0070*/  @P0 EXIT ;  /* 0x000000000000094d */ /* 0x000fea0003800000 */
[----:B------:R-:W0:Y:S01]  /*0080*/  LDC.64 R2, c[0x0][0x388] ;  /* 0x0000e200ff027b82 */ /* 0x000e220000000a00 */
[----:B------:R-:W1:Y:S01]  /*0090*/  LDCU.64 UR4, c[0x0][0x358] ;  /* 0x00006b00ff0477ac */ /* 0x000e620008000a00 */
[----:B------:R-:W2:Y:S06]  /*00a0*/  LDCU UR6, c[0x0][0x3b0] ;  /* 0x00007600ff0677ac */ /* 0x000eac0008000800 */
[----:B------:R-:W3:Y:S08]  /*00b0*/  LDC.64 R16, c[0x0][0x380] ;  /* 0x0000e000ff107b82 */ /* 0x000ef00000000a00 */
[----:B------:R-:W4:Y:S01]  /*00c0*/  LDC.64 R24, c[0x0][0x390] ;  /* 0x0000e400ff187b82 */ /* 0x000f220000000a00 */
[----:B0-----:R-:W-:-:S07]  /*00d0*/  IMAD.WIDE R2, R0, 0x8, R2 ;  /* 0x0000000800027825 */ /* 0x001fce00078e0202 */
[----:B------:R-:W0:Y:S01]  /*00e0*/  LDC.64 R6, c[0x0][0x398] ;  /* 0x0000e600ff067b82 */ /* 0x000e220000000a00 */
[----:B-1----:R-:W3:Y:S07]  /*00f0*/  LDG.E.64 R2, desc[UR4][R2.64] ;  /* 0x0000000402027981 */ /* 0x002eee000c1e1b00 */
[----:B------:R-:W1:Y:S01]  /*0100*/  LDC.64 R8, c[0x0][0x3a8] ;  /* 0x0000ea00ff087b82 */ /* 0x000e620000000a00 */
[C---:B--2---:R-:W-:Y:S02]  /*0110*/  IMAD R11, R0.reuse, UR6, RZ ;  /* 0x00000006000b7c24 */ /* 0x044fe4000f8e02ff */
[----:B0-----:R-:W-:-:S06]  /*0120*/  IMAD.WIDE R6, R0, 0x8, R6 ;  /* 0x0000000800067825 */ /* 0x001fcc00078e0206 */
[----:B------:R-:W2:Y:S01]  /*0130*/  LDG.E.64 R6, desc[UR4][R6.64] ;  /* 0x0000000406067981 */ /* 0x000ea2000c1e1b00 */
[----:B-1----:R-:W-:-:S05]  /*0140*/  IMAD.WIDE R8, R11, 0x8, R8 ;  /* 0x000000080b087825 */ /* 0x002fca00078e0208 */
[----:B------:R-:W5:Y:S01]  /*0150*/  LDG.E.64 R10, desc[UR4][R8.64] ;  /* 0x00000004080a7981 */ /* 0x000f62000c1e1b00 */
[----:B---3--:R-:W-:-:S06]  /*0160*/  DMUL R16, R2, R16 ;  /* 0x0000001002107228 */ /* 0x008fcc0000000000 */
[----:B------:R-:W4:Y:S02]  /*0170*/  F2I.F64.TRUNC R19, R16 ;  /* 0x0000001000137311 */ /* 0x000f24000030d100 */
[----:B----4-:R-:W-:-:S05]  /*0180*/  IMAD.WIDE R24, R19, 0x8, R24 ;  /* 0x0000000813187825 */ /* 0x010fca00078e0218 */
[----:B------:R-:W3:Y:S04]  /*0190*/  LDG.E.64 R14, desc[UR4][R24.64+0x8] ;  /* 0x00000804180e7981 */ /* 0x000ee8000c1e1b00 */
[----:B------:R-:W4:Y:S04]  /*01a0*/  LDG.E.64 R12, desc[UR4][R24.64] ;  /* 0x00000004180c7981 */ /* 0x000f28000c1e1b00 */
[----:B------:R-:W2:Y:S04]  /*01b0*/  LDG.E.64 R2, desc[UR4][R24.64+0x10] ;  /* 0x0000100418027981 */ /* 0x000ea8000c1e1b00 */
[----:B------:R0:W5:Y:S01]  /*01c0*/  LDG.E.64 R4, desc[UR4][R24.64+0x18] ;  /* 0x0000180418047981 */ /* 0x000162000c1e1b00 */
[----:B------:R-:W1:Y:S02]  /*01d0*/  I2F.F64 R18, R19 ;  /* 0x0000001300127312 */ /* 0x000e640000201c00 */
[----:B-1----:R-:W-:-:S08]  /*01e0*/  DADD R16, R16, -R18 ;  /* 0x0000000010107229 */ /* 0x002fd00000000812 */
[C---:B------:R-:W-:Y:S02]  /*01f0*/  DADD R22, -R16.reuse, 3 ;  /* 0x4008000010167429 */ /* 0x040fe40000000100 */
[C---:B------:R-:W-:Y:S02]  /*0200*/  DADD R18, -R16.reuse, 1 ;  /* 0x3ff0000010127429 */ /* 0x040fe40000000100 */
[----:B0-----:R-:W-:-:S04]  /*0210*/  DADD R24, -R16, 2 ;  /* 0x4000000010187429 */ /* 0x001fc80000000100 */
[----:B------:R-:W-:-:S04]  /*0220*/  DMUL R20, R16, R22 ;  /* 0x0000001610147228 */ /* 0x000fc80000000000 */
[----:B------:R-:W-:-:S04]  /*0230*/  DMUL R26, R18, R24 ;  /* 0x00000018121a7228 */ /* 0x000fc80000000000 */
[----:B------:R-:W-:Y:S01]  /*0240*/  DMUL R20, R20, 0.5 ;  /* 0x3fe0000014147828 */ /* 0x000fe20000000000 */
[----:B------:R-:W-:Y:S01]  /*0250*/  UMOV UR6, 0x55555555 ;  /* 0x5555555500067882 */ /* 0x000fe20000000000 */
[----:B------:R-:W-:-:S06]  /*0260*/  UMOV UR7, 0x3fc55555 ;  /* 0x3fc5555500077882 */ /* 0x000fcc0000000000 */
[----:B---3--:R-:W-:Y:S02]  /*0270*/  DMUL R28, R20, R14 ;  /* 0x0000000e141c7228 */ /* 0x008fe40000000000 */
[----:B------:R-:W-:-:S06]  /*0280*/  DMUL R14, R26, UR6 ;  /* 0x000000061a0e7c28 */ /* 0x000fcc0008000000 */
[----:B------:R-:W-:Y:S02]  /*0290*/  DMUL R28, R24, R28 ;  /* 0x0000001c181c7228 */ /* 0x000fe40000000000 */
[----:B----4-:R-:W-:Y:S01]  /*02a0*/  DMUL R24, R14, R12 ;  /* 0x0000000c0e187228 */ /* 0x010fe20000000000 */
[----:B------:R-:W0:Y:S01]  /*02b0*/  LDC.64 R12, c[0x0][0x3a0] ;  /* 0x0000e800ff0c7b82 */ /* 0x000e220000000a00 */
[----:B--2---:R-:W-:-:S06]  /*02c0*/  DMUL R2, R20, R2 ;  /* 0x0000000214027228 */ /* 0x004fcc0000000000 */
[----:B------:R-:W-:Y:S02]  /*02d0*/  DFMA R24, R22, R24, R28 ;  /* 0x000000181618722b */ /* 0x000fe4000000001c */
[----:B-----5:R-:W-:-:S06]  /*02e0*/  DMUL R4, R16, R4 ;  /* 0x0000000410047228 */ /* 0x020fcc0000000000 */
[----:B------:R-:W-:-:S08]  /*02f0*/  DFMA R2, -R18, R2, R24 ;  /* 0x000000021202722b */ /* 0x000fd00000000118 */
[----:B------:R-:W-:Y:S02]  /*0300*/  DFMA R2, R14, R4, R2 ;  /* 0x000000040e02722b */ /* 0x000fe40000000002 */
[----:B0-----:R-:W-:-:S08]  /*0310*/  DMUL R6, R6, R12 ;  /* 0x0000000c06067228 */ /* 0x001fd00000000000 */
[----:B------:R-:W-:-:S07]  /*0320*/  DFMA R2, R2, R6, R10 ;  /* 0x000000060202722b */ /* 0x000fce000000000a */
[----:B------:R-:W-:Y:S01]  /*0330*/  STG.E.64 desc[UR4][R8.64], R2 ;  /* 0x0000000208007986 */ /* 0x000fe2000c101b04 */
[----:B------:R-:W-:Y:S05]  /*0340*/  EXIT ;  /* 0x000000000000794d */ /* 0x000fea0003800000 */
.L_x_0:
[----:B------:R-:W-:-:S00]  /*0350*/  BRA `(.L_x_0) ;  /* 0xfffffffc00fc7947 */ /* 0x000fc0000383ffff */
[----:B------:R-:W-:-:S00]  /*0360*/  NOP ;  /* 0x0000000000007918 */ /* 0x000fc00000000000 */
        /* <DEDUP_REMOVED lines=9> */
.L_x_1:


//--------------------- .nv.shared.reserved.0     --------------------------
	.section	.nv.shared.reserved.0,"aw",@nobits
	.weak		__nv_reservedSMEM_offset_0_alias
	.size		__nv_reservedSMEM_offset_0_alias, 0, 64
	.other		__nv_reservedSMEM_offset_0_alias,@"STO_CUDA_RESERVED_SHARED STV_DEFAULT"
__nv_reservedSMEM_offset_0_alias:
	.zero		0
	.zero		64


//--------------------- .nv.constant0._Z11qvan_kerneldPdS_S_dS_ii --------------------------
	.section	.nv.constant0._Z11qvan_kerneldPdS_S_dS_ii,"a",@progbits
	.sectionflags	@""
	.align	4
.nv.constant0._Z11qvan_kerneldPdS_S_dS_ii:
	.zero		952


//--------------------- SYMBOLS --------------------------

	.type		.nv.reservedSmem.offset0,@object
	.size		.nv.reservedSmem.offset0,0x4
